//
// Generated by NVIDIA NVVM Compiler
//
// Compiler Build ID: CL-36424714
// Cuda compilation tools, release 13.0, V13.0.88
// Based on NVVM 20.0.0
//

.version 9.0
.target sm_100
.address_size 64

	// .globl	_Z7dkernelPj

.visible .entry _Z7dkernelPj(
	.param .u64 .ptr .align 1 _Z7dkernelPj_param_0
)
{
	.reg .b32 	%r<5>;
	.reg .b64 	%rd<5>;

	ld.param.u64 	%rd1, [_Z7dkernelPj_param_0];
	cvta.to.global.u64 	%rd2, %rd1;
	mov.u32 	%r1, %tid.x;
	mov.u32 	%r2, %tid.y;
	mov.u32 	%r3, %ntid.x;
	mad.lo.s32 	%r4, %r2, %r3, %r1;
	mul.wide.u32 	%rd3, %r4, 4;
	add.s64 	%rd4, %rd2, %rd3;
	st.global.u32 	[%rd4], %r4;
	ret;

}


// ===== COMPILED SASS (sm_100) =====

	.target	sm_100

	.elftype	@"ET_EXEC"


//--------------------- .note.nv.tkinfo           --------------------------
	.section	.note.nv.tkinfo,"",@"SHT_NOTE"
	.sectionflags	@"SHF_NOTE_NV_TKINFO"
	.tkinfo
        /*0018*/ 	.word	0x00000002
        /*0030*/ 	.string	""
        /*0030*/ 	.string	"ptxas"
        /*0030*/ 	.string	"Cuda compilation tools, release 13.0, V13.0.88"
        /*0030*/ 	.string	"Build cuda_13.0.r13.0/compiler.36424714_0"
        /*0030*/ 	.string	"-arch sm_100 -m 64 "



//--------------------- .note.nv.cuinfo           --------------------------
	.section	.note.nv.cuinfo,"",@"SHT_NOTE"
	.sectionflags	@"SHF_NOTE_NV_CUINFO"
        /*0018*/ 	.short	0x0002
        /*001a*/ 	.short	0x0064
        /*001c*/ 	.short	0x0082
	.zero		2


//--------------------- .nv.info                  --------------------------
	.section	.nv.info,"",@"SHT_CUDA_INFO"
	.align	4


	//----- nvinfo : EIATTR_REGCOUNT
	.align		4
        /*0000*/ 	.byte	0x04, 0x2f
        /*0002*/ 	.short	(.L_1 - .L_0)
	.align		4
.L_0:
        /*0004*/ 	.word	index@(_Z7dkernelPj)
        /*0008*/ 	.word	0x00000008


	//----- nvinfo : EIATTR_FRAME_SIZE
	.align		4
.L_1:
        /*000c*/ 	.byte	0x04, 0x11
        /*000e*/ 	.short	(.L_3 - .L_2)
	.align		4
.L_2:
        /*0010*/ 	.word	index@(_Z7dkernelPj)
        /*0014*/ 	.word	0x00000000


	//----- nvinfo : EIATTR_MIN_STACK_SIZE
	.align		4
.L_3:
        /*0018*/ 	.byte	0x04, 0x12
        /*001a*/ 	.short	(.L_5 - .L_4)
	.align		4
.L_4:
        /*001c*/ 	.word	index@(_Z7dkernelPj)
        /*0020*/ 	.word	0x00000000
.L_5:


//--------------------- .nv.compat                --------------------------
	.section	.nv.compat,"",@"SHT_CUDA_COMPAT_INFO"
	.align	4
        /*0000*/ 	.byte	0x02, 0x09, 0x00, 0x00, 0x02, 0x02, 0x01, 0x00, 0x02, 0x05, 0x05, 0x00, 0x03, 0x07, 0x01, 0x01
        /*0010*/ 	.byte	0x02, 0x03, 0x00, 0x00, 0x02, 0x06, 0x01, 0x00, 0x04, 0x0b, 0x08, 0x00, 0x09, 0x00, 0x00, 0x00
        /*0020*/ 	.byte	0x00, 0x00, 0x00, 0x00


//--------------------- .nv.info._Z7dkernelPj     --------------------------
	.section	.nv.info._Z7dkernelPj,"",@"SHT_CUDA_INFO"
	.sectionflags	@""
	.align	4


	//----- nvinfo : EIATTR_CUDA_API_VERSION
	.align		4
        /*0000*/ 	.byte	0x04, 0x37
        /*0002*/ 	.short	(.L_7 - .L_6)
.L_6:
        /*0004*/ 	.word	0x00000082


	//----- nvinfo : EIATTR_KPARAM_INFO
	.align		4
.L_7:
        /*0008*/ 	.byte	0x04, 0x17
        /*000a*/ 	.short	(.L_9 - .L_8)
.L_8:
        /*000c*/ 	.word	0x00000000
        /*0010*/ 	.short	0x0000
        /*0012*/ 	.short	0x0000
        /*0014*/ 	.byte	0x00, 0xf5, 0x21, 0x00


	//----- nvinfo : EIATTR_SPARSE_MMA_MASK
	.align		4
.L_9:
        /*0018*/ 	.byte	0x03, 0x50
        /*001a*/ 	.short	0x0000


	//----- nvinfo : EIATTR_MAXREG_COUNT
	.align		4
        /*001c*/ 	.byte	0x03, 0x1b
        /*001e*/ 	.short	0x00ff


	//----- nvinfo : EIATTR_MERCURY_ISA_VERSION
	.align		4
        /*0020*/ 	.byte	0x03, 0x5f
        /*0022*/ 	.short	0x0101


	//----- nvinfo : EIATTR_VRC_CTA_INIT_COUNT
	.align		4
        /*0024*/ 	.byte	0x02, 0x4a
	.zero		1
	.zero		1


	//----- nvinfo : EIATTR_EXIT_INSTR_OFFSETS
	.align		4
        /*0028*/ 	.byte	0x04, 0x1c
        /*002a*/ 	.short	(.L_11 - .L_10)


	//   ....[0]....
.L_10:
        /*002c*/ 	.word	0x00000090


	//----- nvinfo : EIATTR_CBANK_PARAM_SIZE
	.align		4
.L_11:
        /*0030*/ 	.byte	0x03, 0x19
        /*0032*/ 	.short	0x0008


	//----- nvinfo : EIATTR_PARAM_CBANK
	.align		4
        /*0034*/ 	.byte	0x04, 0x0a
        /*0036*/ 	.short	(.L_13 - .L_12)
	.align		4
.L_12:
        /*0038*/ 	.word	index@(.nv.constant0._Z7dkernelPj)
        /*003c*/ 	.short	0x0380
        /*003e*/ 	.short	0x0008


	//----- nvinfo : EIATTR_SW_WAR
	.align		4
.L_13:
        /*0040*/ 	.byte	0x04, 0x36
        /*0042*/ 	.short	(.L_15 - .L_14)
.L_14:
        /*0044*/ 	.word	0x00000008
.L_15:


//--------------------- .nv.callgraph             --------------------------
	.section	.nv.callgraph,"",@"SHT_CUDA_CALLGRAPH"
	.align	4
	.sectionentsize	8
	.align		4
        /*0000*/ 	.word	0x00000000
	.align		4
        /*0004*/ 	.word	0xffffffff
	.align		4
        /*0008*/ 	.word	0x00000000
	.align		4
        /*000c*/ 	.word	0xfffffffe
	.align		4
        /*0010*/ 	.word	0x00000000
	.align		4
        /*0014*/ 	.word	0xfffffffd
	.align		4
        /*0018*/ 	.word	0x00000000
	.align		4
        /*001c*/ 	.word	0xfffffffc


//--------------------- .text._Z7dkernelPj        --------------------------
	.section	.text._Z7dkernelPj,"ax",@progbits
	.align	128
        .global         _Z7dkernelPj
        .type           _Z7dkernelPj,@function
        .size           _Z7dkernelPj,(.L_x_1 - _Z7dkernelPj)
        .other          _Z7dkernelPj,@"STO_CUDA_ENTRY STV_DEFAULT"
_Z7dkernelPj:
.text._Z7dkernelPj:
[----:B------:R-:W-:Y:S01]  /*0000*/  LDC R1, c[0x0][0x37c] ;  /* 0x0000df00ff017b82 */ /* 0x000fe20000000800 */
[----:B------:R-:W0:Y:S07]  /*0010*/  S2R R5, SR_TID.X ;  /* 0x0000000000057919 */ /* 0x000e2e0000002100 */
[----:B------:R-:W1:Y:S01]  /*0020*/  LDC.64 R2, c[0x0][0x380] ;  /* 0x0000e000ff027b82 */ /* 0x000e620000000a00 */
[----:B------:R-:W0:Y:S01]  /*0030*/  LDCU UR6, c[0x0][0x360] ;  /* 0x00006c00ff0677ac */ /* 0x000e220008000800 */
[----:B------:R-:W0:Y:S01]  /*0040*/  S2R R0, SR_TID.Y ;  /* 0x0000000000007919 */ /* 0x000e220000002200 */
[----:B------:R-:W2:Y:S01]  /*0050*/  LDCU.64 UR4, c[0x0][0x358] ;  /* 0x00006b00ff0477ac */ /* 0x000ea20008000a00 */
[----:B0-----:R-:W-:-:S04]  /*0060*/  IMAD R5, R0, UR6, R5 ;  /* 0x0000000600057c24 */ /* 0x001fc8000f8e0205 */
[----:B-1----:R-:W-:-:S05]  /*0070*/  IMAD.WIDE.U32 R2, R5, 0x4, R2 ;  /* 0x0000000405027825 */ /* 0x002fca00078e0002 */
[----:B--2---:R-:W-:Y:S01]  /*0080*/  STG.E desc[UR4][R2.64], R5 ;  /* 0x0000000502007986 */ /* 0x004fe2000c101904 */
[----:B------:R-:W-:Y:S05]  /*0090*/  EXIT ;  /* 0x000000000000794d */ /* 0x000fea0003800000 */
.L_x_0:
[----:B------:R-:W-:-:S00]  /*00a0*/  BRA `(.L_x_0) ;  /* 0xfffffffc00fc7947 */ /* 0x000fc0000383ffff */
[----:B------:R-:W-:-:S00]  /*00b0*/  NOP ;  /* 0x0000000000007918 */ /* 0x000fc00000000000 */
        /* <DEDUP_REMOVED lines=12> */
.L_x_1:


//--------------------- .nv.shared.reserved.0     --------------------------
	.section	.nv.shared.reserved.0,"aw",@nobits
	.weak		__nv_reservedSMEM_offset_0_alias
	.size		__nv_reservedSMEM_offset_0_alias, 0, 64
	.other		__nv_reservedSMEM_offset_0_alias,@"STO_CUDA_RESERVED_SHARED STV_DEFAULT"
__nv_reservedSMEM_offset_0_alias:
	.zero		0
	.zero		64


//--------------------- .nv.constant0._Z7dkernelPj --------------------------
	.section	.nv.constant0._Z7dkernelPj,"a",@progbits
	.sectionflags	@""
	.align	4
.nv.constant0._Z7dkernelPj:
	.zero		904


//--------------------- SYMBOLS --------------------------

	.type		.nv.reservedSmem.offset0,@object
	.size		.nv.reservedSmem.offset0,0x4
